//
// Generated by NVIDIA NVVM Compiler
//
// Compiler Build ID: CL-36424714
// Cuda compilation tools, release 13.0, V13.0.88
// Based on NVVM 20.0.0
//

.version 9.0
.target sm_100
.address_size 64

	// .globl	_ZN4ares8cyber_em31initialize_random_states_kernelEP17curandStateXORWOWjm
.global .align 4 .b8 precalc_xorwow_matrix[102400];
.global .align 4 .b8 precalc_xorwow_offset_matrix[102400];
.global .align 4 .b8 mrg32k3aM1[2304];
.global .align 4 .b8 mrg32k3aM2[2304];
.global .align 4 .b8 mrg32k3aM1SubSeq[2016];
.global .align 4 .b8 mrg32k3aM2SubSeq[2016];
.global .align 4 .b8 mrg32k3aM1Seq[2304];
.global .align 4 .b8 mrg32k3aM2Seq[2304];
.const .align 8 .b8 __cr_lgamma_table[72];

.visible .entry _ZN4ares8cyber_em31initialize_random_states_kernelEP17curandStateXORWOWjm(
	.param .u64 .ptr .align 1 _ZN4ares8cyber_em31initialize_random_states_kernelEP17curandStateXORWOWjm_param_0,
	.param .u32 _ZN4ares8cyber_em31initialize_random_states_kernelEP17curandStateXORWOWjm_param_1,
	.param .u64 _ZN4ares8cyber_em31initialize_random_states_kernelEP17curandStateXORWOWjm_param_2
)
{
	.reg .pred 	%p<2>;
	.reg .b32 	%r<20>;
	.reg .b64 	%rd<9>;

	ld.param.u64 	%rd1, [_ZN4ares8cyber_em31initialize_random_states_kernelEP17curandStateXORWOWjm_param_0];
	ld.param.u32 	%r2, [_ZN4ares8cyber_em31initialize_random_states_kernelEP17curandStateXORWOWjm_param_1];
	ld.param.u64 	%rd2, [_ZN4ares8cyber_em31initialize_random_states_kernelEP17curandStateXORWOWjm_param_2];
	mov.u32 	%r3, %ctaid.x;
	mov.u32 	%r4, %ntid.x;
	mov.u32 	%r5, %tid.x;
	mad.lo.s32 	%r1, %r3, %r4, %r5;
	setp.ge.u32 	%p1, %r1, %r2;
	@%p1 bra 	$L__BB0_2;
	cvta.to.global.u64 	%rd3, %rd1;
	cvt.u64.u32 	%rd4, %r1;
	add.s64 	%rd5, %rd2, %rd4;
	mul.wide.u32 	%rd6, %r1, 48;
	add.s64 	%rd7, %rd3, %rd6;
	cvt.u32.u64 	%r6, %rd5;
	xor.b32  	%r7, %r6, -1429050551;
	mul.lo.s32 	%r8, %r7, 1099087573;
	{ .reg .b32 tmp; mov.b64 {tmp, %r9}, %rd5; }
	xor.b32  	%r10, %r9, -136515619;
	mul.lo.s32 	%r11, %r10, -1703105765;
	add.s32 	%r12, %r8, %r11;
	add.s32 	%r13, %r12, 6615241;
	add.s32 	%r14, %r8, 123456789;
	st.global.v2.u32 	[%rd7], {%r13, %r14};
	xor.b32  	%r15, %r8, 362436069;
	add.s32 	%r16, %r11, 521288629;
	st.global.v2.u32 	[%rd7+8], {%r15, %r16};
	xor.b32  	%r17, %r11, 88675123;
	add.s32 	%r18, %r8, 5783321;
	st.global.v2.u32 	[%rd7+16], {%r17, %r18};
	mov.b32 	%r19, 0;
	st.global.v2.u32 	[%rd7+24], {%r19, %r19};
	st.global.u32 	[%rd7+32], %r19;
	mov.b64 	%rd8, 0;
	st.global.u64 	[%rd7+40], %rd8;
$L__BB0_2:
	ret;

}


// ===== COMPILED SASS (sm_100) =====

	.target	sm_100

	.elftype	@"ET_EXEC"


//--------------------- .note.nv.tkinfo           --------------------------
	.section	.note.nv.tkinfo,"",@"SHT_NOTE"
	.sectionflags	@"SHF_NOTE_NV_TKINFO"
	.tkinfo
        /*0018*/ 	.word	0x00000002
        /*0030*/ 	.string	""
        /*0030*/ 	.string	"ptxas"
        /*0030*/ 	.string	"Cuda compilation tools, release 13.0, V13.0.88"
        /*0030*/ 	.string	"Build cuda_13.0.r13.0/compiler.36424714_0"
        /*0030*/ 	.string	"-arch sm_100 -m 64 "



//--------------------- .note.nv.cuinfo           --------------------------
	.section	.note.nv.cuinfo,"",@"SHT_NOTE"
	.sectionflags	@"SHF_NOTE_NV_CUINFO"
        /*0018*/ 	.short	0x0002
        /*001a*/ 	.short	0x0064
        /*001c*/ 	.short	0x0082
	.zero		2


//--------------------- .nv.info                  --------------------------
	.section	.nv.info,"",@"SHT_CUDA_INFO"
	.align	4


	//----- nvinfo : EIATTR_REGCOUNT
	.align		4
        /*0000*/ 	.byte	0x04, 0x2f
        /*0002*/ 	.short	(.L_10 - .L_9)
	.align		4
.L_9:
        /*0004*/ 	.word	index@(_ZN4ares8cyber_em31initialize_random_states_kernelEP17curandStateXORWOWjm)
        /*0008*/ 	.word	0x0000000e


	//----- nvinfo : EIATTR_FRAME_SIZE
	.align		4
.L_10:
        /*000c*/ 	.byte	0x04, 0x11
        /*000e*/ 	.short	(.L_12 - .L_11)
	.align		4
.L_11:
        /*0010*/ 	.word	index@(_ZN4ares8cyber_em31initialize_random_states_kernelEP17curandStateXORWOWjm)
        /*0014*/ 	.word	0x00000000


	//----- nvinfo : EIATTR_MIN_STACK_SIZE
	.align		4
.L_12:
        /*0018*/ 	.byte	0x04, 0x12
        /*001a*/ 	.short	(.L_14 - .L_13)
	.align		4
.L_13:
        /*001c*/ 	.word	index@(_ZN4ares8cyber_em31initialize_random_states_kernelEP17curandStateXORWOWjm)
        /*0020*/ 	.word	0x00000000
.L_14:


//--------------------- .nv.compat                --------------------------
	.section	.nv.compat,"",@"SHT_CUDA_COMPAT_INFO"
	.align	4
        /*0000*/ 	.byte	0x02, 0x09, 0x00, 0x00, 0x02, 0x02, 0x01, 0x00, 0x02, 0x05, 0x05, 0x00, 0x03, 0x07, 0x01, 0x01
        /*0010*/ 	.byte	0x02, 0x03, 0x00, 0x00, 0x02, 0x06, 0x01, 0x00, 0x04, 0x0b, 0x08, 0x00, 0x09, 0x00, 0x00, 0x00
        /*0020*/ 	.byte	0x00, 0x00, 0x00, 0x00


//--------------------- .nv.info._ZN4ares8cyber_em31initialize_random_states_kernelEP17curandStateXORWOWjm --------------------------
	.section	.nv.info._ZN4ares8cyber_em31initialize_random_states_kernelEP17curandStateXORWOWjm,"",@"SHT_CUDA_INFO"
	.sectionflags	@""
	.align	4


	//----- nvinfo : EIATTR_CUDA_API_VERSION
	.align		4
        /*0000*/ 	.byte	0x04, 0x37
        /*0002*/ 	.short	(.L_16 - .L_15)
.L_15:
        /*0004*/ 	.word	0x00000082


	//----- nvinfo : EIATTR_KPARAM_INFO
	.align		4
.L_16:
        /*0008*/ 	.byte	0x04, 0x17
        /*000a*/ 	.short	(.L_18 - .L_17)
.L_17:
        /*000c*/ 	.word	0x00000000
        /*0010*/ 	.short	0x0002
        /*0012*/ 	.short	0x0010
        /*0014*/ 	.byte	0x00, 0xf0, 0x21, 0x00


	//----- nvinfo : EIATTR_KPARAM_INFO
	.align		4
.L_18:
        /*0018*/ 	.byte	0x04, 0x17
        /*001a*/ 	.short	(.L_20 - .L_19)
.L_19:
        /*001c*/ 	.word	0x00000000
        /*0020*/ 	.short	0x0001
        /*0022*/ 	.short	0x0008
        /*0024*/ 	.byte	0x00, 0xf0, 0x11, 0x00


	//----- nvinfo : EIATTR_KPARAM_INFO
	.align		4
.L_20:
        /*0028*/ 	.byte	0x04, 0x17
        /*002a*/ 	.short	(.L_22 - .L_21)
.L_21:
        /*002c*/ 	.word	0x00000000
        /*0030*/ 	.short	0x0000
        /*0032*/ 	.short	0x0000
        /*0034*/ 	.byte	0x00, 0xf5, 0x21, 0x00


	//----- nvinfo : EIATTR_SPARSE_MMA_MASK
	.align		4
.L_22:
        /*0038*/ 	.byte	0x03, 0x50
        /*003a*/ 	.short	0x0000


	//----- nvinfo : EIATTR_MAXREG_COUNT
	.align		4
        /*003c*/ 	.byte	0x03, 0x1b
        /*003e*/ 	.short	0x00ff


	//----- nvinfo : EIATTR_MERCURY_ISA_VERSION
	.align		4
        /*0040*/ 	.byte	0x03, 0x5f
        /*0042*/ 	.short	0x0101


	//----- nvinfo : EIATTR_VRC_CTA_INIT_COUNT
	.align		4
        /*0044*/ 	.byte	0x02, 0x4a
	.zero		1
	.zero		1


	//----- nvinfo : EIATTR_EXIT_INSTR_OFFSETS
	.align		4
        /*0048*/ 	.byte	0x04, 0x1c
        /*004a*/ 	.short	(.L_24 - .L_23)


	//   ....[0]....
.L_23:
        /*004c*/ 	.word	0x00000070


	//   ....[1]....
        /*0050*/ 	.word	0x000001e0


	//----- nvinfo : EIATTR_CBANK_PARAM_SIZE
	.align		4
.L_24:
        /*0054*/ 	.byte	0x03, 0x19
        /*0056*/ 	.short	0x0018


	//----- nvinfo : EIATTR_PARAM_CBANK
	.align		4
        /*0058*/ 	.byte	0x04, 0x0a
        /*005a*/ 	.short	(.L_26 - .L_25)
	.align		4
.L_25:
        /*005c*/ 	.word	index@(.nv.constant0._ZN4ares8cyber_em31initialize_random_states_kernelEP17curandStateXORWOWjm)
        /*0060*/ 	.short	0x0380
        /*0062*/ 	.short	0x0018


	//----- nvinfo : EIATTR_SW_WAR
	.align		4
.L_26:
        /*0064*/ 	.byte	0x04, 0x36
        /*0066*/ 	.short	(.L_28 - .L_27)
.L_27:
        /*0068*/ 	.word	0x00000008
.L_28:


//--------------------- .nv.callgraph             --------------------------
	.section	.nv.callgraph,"",@"SHT_CUDA_CALLGRAPH"
	.align	4
	.sectionentsize	8
	.align		4
        /*0000*/ 	.word	0x00000000
	.align		4
        /*0004*/ 	.word	0xffffffff
	.align		4
        /*0008*/ 	.word	0x00000000
	.align		4
        /*000c*/ 	.word	0xfffffffe
	.align		4
        /*0010*/ 	.word	0x00000000
	.align		4
        /*0014*/ 	.word	0xfffffffd
	.align		4
        /*0018*/ 	.word	0x00000000
	.align		4
        /*001c*/ 	.word	0xfffffffc


//--------------------- .nv.constant4             --------------------------
	.section	.nv.constant4,"a",@progbits
	.align	8
	.align		8
.nv.constant4:
        /*0000*/ 	.dword	precalc_xorwow_matrix
	.align		8
        /*0008*/ 	.dword	precalc_xorwow_offset_matrix
	.align		8
        /*0010*/ 	.dword	mrg32k3aM1
	.align		8
        /*0018*/ 	.dword	mrg32k3aM2
	.align		8
        /*0020*/ 	.dword	mrg32k3aM1SubSeq
	.align		8
        /*0028*/ 	.dword	mrg32k3aM2SubSeq
	.align		8
        /*0030*/ 	.dword	mrg32k3aM1Seq
	.align		8
        /*0038*/ 	.dword	mrg32k3aM2Seq


//--------------------- .nv.constant3             --------------------------
	.section	.nv.constant3,"a",@progbits
	.align	8
.nv.constant3:
	.type		__cr_lgamma_table,@object
	.size		__cr_lgamma_table,(.L_8 - __cr_lgamma_table)
__cr_lgamma_table:
        /*0000*/ 	.byte	0x00, 0x00, 0x00, 0x00, 0x00, 0x00, 0x00, 0x00, 0x00, 0x00, 0x00, 0x00, 0x00, 0x00, 0x00, 0x00
        /*0010*/ 	.byte	0xef, 0x39, 0xfa, 0xfe, 0x42, 0x2e, 0xe6, 0x3f, 0x02, 0x20, 0x2a, 0xfa, 0x0b, 0xab, 0xfc, 0x3f
        /*0020*/ 	.byte	0xf9, 0x2c, 0x92, 0x7c, 0xa7, 0x6c, 0x09, 0x40, 0xc9, 0x79, 0x44, 0x3c, 0x64, 0x26, 0x13, 0x40
        /*0030*/ 	.byte	0xca, 0x01, 0xcf, 0x3a, 0x27, 0x51, 0x1a, 0x40, 0x30, 0xcc, 0x2d, 0xf3, 0xe1, 0x0c, 0x21, 0x40
        /*0040*/ 	.byte	0x0d, 0xb7, 0xfc, 0x82, 0x8e, 0x35, 0x25, 0x40
.L_8:


//--------------------- .text._ZN4ares8cyber_em31initialize_random_states_kernelEP17curandStateXORWOWjm --------------------------
	.section	.text._ZN4ares8cyber_em31initialize_random_states_kernelEP17curandStateXORWOWjm,"ax",@progbits
	.align	128
        .global         _ZN4ares8cyber_em31initialize_random_states_kernelEP17curandStateXORWOWjm
        .type           _ZN4ares8cyber_em31initialize_random_states_kernelEP17curandStateXORWOWjm,@function
        .size           _ZN4ares8cyber_em31initialize_random_states_kernelEP17curandStateXORWOWjm,(.L_x_1 - _ZN4ares8cyber_em31initialize_random_states_kernelEP17curandStateXORWOWjm)
        .other          _ZN4ares8cyber_em31initialize_random_states_kernelEP17curandStateXORWOWjm,@"STO_CUDA_ENTRY STV_DEFAULT"
_ZN4ares8cyber_em31initialize_random_states_kernelEP17curandStateXORWOWjm:
.text._ZN4ares8cyber_em31initialize_random_states_kernelEP17curandStateXORWOWjm:
[----:B------:R-:W-:Y:S01]  /*0000*/  LDC R1, c[0x0][0x37c] ;  /* 0x0000df00ff017b82 */ /* 0x000fe20000000800 */
[----:B------:R-:W0:Y:S07]  /*0010*/  S2R R0, SR_TID.X ;  /* 0x0000000000007919 */ /* 0x000e2e0000002100 */
[----:B------:R-:W0:Y:S01]  /*0020*/  S2UR UR4, SR_CTAID.X ;  /* 0x00000000000479c3 */ /* 0x000e220000002500 */
[----:B------:R-:W1:Y:S07]  /*0030*/  LDCU UR5, c[0x0][0x388] ;  /* 0x00007100ff0577ac */ /* 0x000e6e0008000800 */
[----:B------:R-:W0:Y:S02]  /*0040*/  LDC R5, c[0x0][0x360] ;  /* 0x0000d800ff057b82 */ /* 0x000e240000000800 */
[----:B0-----:R-:W-:-:S05]  /*0050*/  IMAD R5, R5, UR4, R0 ;  /* 0x0000000405057c24 */ /* 0x001fca000f8e0200 */
[----:B-1----:R-:W-:-:S13]  /*0060*/  ISETP.GE.U32.AND P0, PT, R5, UR5, PT ;  /* 0x0000000505007c0c */ /* 0x002fda000bf06070 */
[----:B------:R-:W-:Y:S05]  /*0070*/  @P0 EXIT ;  /* 0x000000000000094d */ /* 0x000fea0003800000 */
[----:B------:R-:W0:Y:S01]  /*0080*/  LDCU.64 UR4, c[0x0][0x390] ;  /* 0x00007200ff0477ac */ /* 0x000e220008000a00 */
[----:B------:R-:W1:Y:S01]  /*0090*/  LDC.64 R2, c[0x0][0x380] ;  /* 0x0000e000ff027b82 */ /* 0x000e620000000a00 */
[----:B0-----:R-:W-:-:S04]  /*00a0*/  IADD3 R0, P0, PT, R5, UR4, RZ ;  /* 0x0000000405007c10 */ /* 0x001fc8000ff1e0ff */
[----:B------:R-:W-:Y:S01]  /*00b0*/  LOP3.LUT R0, R0, 0xaad26b49, RZ, 0x3c, !PT ;  /* 0xaad26b4900007812 */ /* 0x000fe200078e3cff */
[----:B------:R-:W-:Y:S01]  /*00c0*/  IMAD.X R4, RZ, RZ, UR5, P0 ;  /* 0x00000005ff047e24 */ /* 0x000fe200080e06ff */
[----:B------:R-:W0:Y:S01]  /*00d0*/  LDCU.64 UR4, c[0x0][0x358] ;  /* 0x00006b00ff0477ac */ /* 0x000e220008000a00 */
[----:B-1----:R-:W-:-:S03]  /*00e0*/  IMAD.WIDE.U32 R2, R5, 0x30, R2 ;  /* 0x0000003005027825 */ /* 0x002fc600078e0002 */
[----:B------:R-:W-:Y:S01]  /*00f0*/  LOP3.LUT R4, R4, 0xf7dcefdd, RZ, 0x3c, !PT ;  /* 0xf7dcefdd04047812 */ /* 0x000fe200078e3cff */
[----:B------:R-:W-:-:S04]  /*0100*/  IMAD R0, R0, 0x4182bed5, RZ ;  /* 0x4182bed500007824 */ /* 0x000fc800078e02ff */
[----:B------:R-:W-:Y:S01]  /*0110*/  IMAD R7, R4, -0x658354e5, RZ ;  /* 0x9a7cab1b04077824 */ /* 0x000fe200078e02ff */
[C---:B------:R-:W-:Y:S01]  /*0120*/  LOP3.LUT R8, R0.reuse, 0x159a55e5, RZ, 0x3c, !PT ;  /* 0x159a55e500087812 */ /* 0x040fe200078e3cff */
[C---:B------:R-:W-:Y:S02]  /*0130*/  VIADD R5, R0.reuse, 0x75bcd15 ;  /* 0x075bcd1500057836 */ /* 0x040fe40000000000 */
[C---:B------:R-:W-:Y:S01]  /*0140*/  VIADD R11, R0.reuse, 0x583f19 ;  /* 0x00583f19000b7836 */ /* 0x040fe20000000000 */
[----:B------:R-:W-:Y:S02]  /*0150*/  IADD3 R4, PT, PT, R0, 0x64f0c9, R7 ;  /* 0x0064f0c900047810 */ /* 0x000fe40007ffe007 */
[C---:B------:R-:W-:Y:S02]  /*0160*/  IADD3 R9, PT, PT, R7.reuse, 0x1f123bb5, RZ ;  /* 0x1f123bb507097810 */ /* 0x040fe40007ffe0ff */
[----:B------:R-:W-:Y:S01]  /*0170*/  LOP3.LUT R10, R7, 0x5491333, RZ, 0x3c, !PT ;  /* 0x05491333070a7812 */ /* 0x000fe200078e3cff */
[----:B0-----:R-:W-:Y:S04]  /*0180*/  STG.E.64 desc[UR4][R2.64], R4 ;  /* 0x0000000402007986 */ /* 0x001fe8000c101b04 */
[----:B------:R-:W-:Y:S04]  /*0190*/  STG.E.64 desc[UR4][R2.64+0x8], R8 ;  /* 0x0000080802007986 */ /* 0x000fe8000c101b04 */
[----:B------:R-:W-:Y:S04]  /*01a0*/  STG.E.64 desc[UR4][R2.64+0x18], RZ ;  /* 0x000018ff02007986 */ /* 0x000fe8000c101b04 */
[----:B------:R-:W-:Y:S04]  /*01b0*/  STG.E desc[UR4][R2.64+0x20], RZ ;  /* 0x000020ff02007986 */ /* 0x000fe8000c101904 */
[----:B------:R-:W-:Y:S04]  /*01c0*/  STG.E.64 desc[UR4][R2.64+0x28], RZ ;  /* 0x000028ff02007986 */ /* 0x000fe8000c101b04 */
[----:B------:R-:W-:Y:S01]  /*01d0*/  STG.E.64 desc[UR4][R2.64+0x10], R10 ;  /* 0x0000100a02007986 */ /* 0x000fe2000c101b04 */
[----:B------:R-:W-:Y:S05]  /*01e0*/  EXIT ;  /* 0x000000000000794d */ /* 0x000fea0003800000 */
.L_x_0:
[----:B------:R-:W-:-:S00]  /*01f0*/  BRA `(.L_x_0) ;  /* 0xfffffffc00fc7947 */ /* 0x000fc0000383ffff */
[----:B------:R-:W-:-:S00]  /*0200*/  NOP ;  /* 0x0000000000007918 */ /* 0x000fc00000000000 */
[----:B------:R-:W-:-:S00]  /*0210*/  NOP ;  /* 0x0000000000007918 */ /* 0x000fc00000000000 */
[----:B------:R-:W-:-:S00]  /*0220*/  NOP ;  /* 0x0000000000007918 */ /* 0x000fc00000000000 */
[----:B------:R-:W-:-:S00]  /*0230*/  NOP ;  /* 0x0000000000007918 */ /* 0x000fc00000000000 */
[----:B------:R-:W-:-:S00]  /*0240*/  NOP ;  /* 0x0000000000007918 */ /* 0x000fc00000000000 */
[----:B------:R-:W-:-:S00]  /*0250*/  NOP ;  /* 0x0000000000007918 */ /* 0x000fc00000000000 */
[----:B------:R-:W-:-:S00]  /*0260*/  NOP ;  /* 0x0000000000007918 */ /* 0x000fc00000000000 */
[----:B------:R-:W-:-:S00]  /*0270*/  NOP ;  /* 0x0000000000007918 */ /* 0x000fc00000000000 */
.L_x_1:


//--------------------- .nv.global.init           --------------------------
	.section	.nv.global.init,"aw",@progbits
	.align	4
.nv.global.init:
	.type		mrg32k3aM1SubSeq,@object
	.size		mrg32k3aM1SubSeq,(mrg32k3aM2SubSeq - mrg32k3aM1SubSeq)
mrg32k3aM1SubSeq:
        /*0000*/ 	.byte	0x0b, 0xcc, 0xee, 0x04, 0x73, 0x29, 0x8b, 0x6f, 0xf6, 0x53, 0x03, 0xf6, 0x23, 0xf6, 0xea, 0xda
        /* <DEDUP_REMOVED lines=125> */
	.type		mrg32k3aM2SubSeq,@object
	.size		mrg32k3aM2SubSeq,(mrg32k3aM1 - mrg32k3aM2SubSeq)
mrg32k3aM2SubSeq:
        /* <DEDUP_REMOVED lines=126> */
	.type		mrg32k3aM1,@object
	.size		mrg32k3aM1,(mrg32k3aM1Seq - mrg32k3aM1)
mrg32k3aM1:
        /* <DEDUP_REMOVED lines=144> */
	.type		mrg32k3aM1Seq,@object
	.size		mrg32k3aM1Seq,(mrg32k3aM2 - mrg32k3aM1Seq)
mrg32k3aM1Seq:
        /* <DEDUP_REMOVED lines=144> */
	.type		mrg32k3aM2,@object
	.size		mrg32k3aM2,(mrg32k3aM2Seq - mrg32k3aM2)
mrg32k3aM2:
        /* <DEDUP_REMOVED lines=144> */
	.type		mrg32k3aM2Seq,@object
	.size		mrg32k3aM2Seq,(precalc_xorwow_matrix - mrg32k3aM2Seq)
mrg32k3aM2Seq:
        /* <DEDUP_REMOVED lines=144> */
	.type		precalc_xorwow_matrix,@object
	.size		precalc_xorwow_matrix,(precalc_xorwow_offset_matrix - precalc_xorwow_matrix)
precalc_xorwow_matrix:
        /* <DEDUP_REMOVED lines=6400> */
	.type		precalc_xorwow_offset_matrix,@object
	.size		precalc_xorwow_offset_matrix,(.L_1 - precalc_xorwow_offset_matrix)
precalc_xorwow_offset_matrix:
        /* <DEDUP_REMOVED lines=6400> */
.L_1:


//--------------------- .nv.shared.reserved.0     --------------------------
	.section	.nv.shared.reserved.0,"aw",@nobits
	.weak		__nv_reservedSMEM_offset_0_alias
	.size		__nv_reservedSMEM_offset_0_alias, 0, 64
	.other		__nv_reservedSMEM_offset_0_alias,@"STO_CUDA_RESERVED_SHARED STV_DEFAULT"
__nv_reservedSMEM_offset_0_alias:
	.zero		0
	.zero		64


//--------------------- .nv.constant0._ZN4ares8cyber_em31initialize_random_states_kernelEP17curandStateXORWOWjm --------------------------
	.section	.nv.constant0._ZN4ares8cyber_em31initialize_random_states_kernelEP17curandStateXORWOWjm,"a",@progbits
	.sectionflags	@""
	.align	4
.nv.constant0._ZN4ares8cyber_em31initialize_random_states_kernelEP17curandStateXORWOWjm:
	.zero		920


//--------------------- SYMBOLS --------------------------

	.type		.nv.reservedSmem.offset0,@object
	.size		.nv.reservedSmem.offset0,0x4
